//
// Generated by NVIDIA NVVM Compiler
//
// Compiler Build ID: CL-36424714
// Cuda compilation tools, release 13.0, V13.0.88
// Based on NVVM 20.0.0
//

.version 9.0
.target sm_100
.address_size 64

	// .globl	_Z7DotProdPiS_S_
// _ZZ7DotProdPiS_S_E4temp has been demoted

.visible .entry _Z7DotProdPiS_S_(
	.param .u64 .ptr .align 1 _Z7DotProdPiS_S__param_0,
	.param .u64 .ptr .align 1 _Z7DotProdPiS_S__param_1,
	.param .u64 .ptr .align 1 _Z7DotProdPiS_S__param_2
)
{
	.reg .pred 	%p<2>;
	.reg .b32 	%r<211>;
	.reg .b64 	%rd<10>;
	// demoted variable
	.shared .align 4 .b8 _ZZ7DotProdPiS_S_E4temp[400];
	ld.param.u64 	%rd2, [_Z7DotProdPiS_S__param_0];
	ld.param.u64 	%rd3, [_Z7DotProdPiS_S__param_1];
	ld.param.u64 	%rd1, [_Z7DotProdPiS_S__param_2];
	cvta.to.global.u64 	%rd4, %rd3;
	cvta.to.global.u64 	%rd5, %rd2;
	mov.u32 	%r1, %tid.x;
	mov.u32 	%r2, %ntid.x;
	mov.u32 	%r3, %ctaid.x;
	mad.lo.s32 	%r4, %r2, %r3, %r1;
	mul.wide.s32 	%rd6, %r4, 4;
	add.s64 	%rd7, %rd5, %rd6;
	ld.global.u32 	%r5, [%rd7];
	add.s64 	%rd8, %rd4, %rd6;
	ld.global.u32 	%r6, [%rd8];
	mul.lo.s32 	%r7, %r6, %r5;
	shl.b32 	%r8, %r1, 2;
	mov.u32 	%r9, _ZZ7DotProdPiS_S_E4temp;
	add.s32 	%r10, %r9, %r8;
	st.shared.u32 	[%r10], %r7;
	bar.sync 	0;
	setp.ne.s32 	%p1, %r1, 0;
	@%p1 bra 	$L__BB0_2;
	cvta.to.global.u64 	%rd9, %rd1;
	ld.shared.u32 	%r11, [_ZZ7DotProdPiS_S_E4temp];
	ld.shared.u32 	%r12, [_ZZ7DotProdPiS_S_E4temp+4];
	add.s32 	%r13, %r12, %r11;
	ld.shared.u32 	%r14, [_ZZ7DotProdPiS_S_E4temp+8];
	add.s32 	%r15, %r14, %r13;
	ld.shared.u32 	%r16, [_ZZ7DotProdPiS_S_E4temp+12];
	add.s32 	%r17, %r16, %r15;
	ld.shared.u32 	%r18, [_ZZ7DotProdPiS_S_E4temp+16];
	add.s32 	%r19, %r18, %r17;
	ld.shared.u32 	%r20, [_ZZ7DotProdPiS_S_E4temp+20];
	add.s32 	%r21, %r20, %r19;
	ld.shared.u32 	%r22, [_ZZ7DotProdPiS_S_E4temp+24];
	add.s32 	%r23, %r22, %r21;
	ld.shared.u32 	%r24, [_ZZ7DotProdPiS_S_E4temp+28];
	add.s32 	%r25, %r24, %r23;
	ld.shared.u32 	%r26, [_ZZ7DotProdPiS_S_E4temp+32];
	add.s32 	%r27, %r26, %r25;
	ld.shared.u32 	%r28, [_ZZ7DotProdPiS_S_E4temp+36];
	add.s32 	%r29, %r28, %r27;
	ld.shared.u32 	%r30, [_ZZ7DotProdPiS_S_E4temp+40];
	add.s32 	%r31, %r30, %r29;
	ld.shared.u32 	%r32, [_ZZ7DotProdPiS_S_E4temp+44];
	add.s32 	%r33, %r32, %r31;
	ld.shared.u32 	%r34, [_ZZ7DotProdPiS_S_E4temp+48];
	add.s32 	%r35, %r34, %r33;
	ld.shared.u32 	%r36, [_ZZ7DotProdPiS_S_E4temp+52];
	add.s32 	%r37, %r36, %r35;
	ld.shared.u32 	%r38, [_ZZ7DotProdPiS_S_E4temp+56];
	add.s32 	%r39, %r38, %r37;
	ld.shared.u32 	%r40, [_ZZ7DotProdPiS_S_E4temp+60];
	add.s32 	%r41, %r40, %r39;
	ld.shared.u32 	%r42, [_ZZ7DotProdPiS_S_E4temp+64];
	add.s32 	%r43, %r42, %r41;
	ld.shared.u32 	%r44, [_ZZ7DotProdPiS_S_E4temp+68];
	add.s32 	%r45, %r44, %r43;
	ld.shared.u32 	%r46, [_ZZ7DotProdPiS_S_E4temp+72];
	add.s32 	%r47, %r46, %r45;
	ld.shared.u32 	%r48, [_ZZ7DotProdPiS_S_E4temp+76];
	add.s32 	%r49, %r48, %r47;
	ld.shared.u32 	%r50, [_ZZ7DotProdPiS_S_E4temp+80];
	add.s32 	%r51, %r50, %r49;
	ld.shared.u32 	%r52, [_ZZ7DotProdPiS_S_E4temp+84];
	add.s32 	%r53, %r52, %r51;
	ld.shared.u32 	%r54, [_ZZ7DotProdPiS_S_E4temp+88];
	add.s32 	%r55, %r54, %r53;
	ld.shared.u32 	%r56, [_ZZ7DotProdPiS_S_E4temp+92];
	add.s32 	%r57, %r56, %r55;
	ld.shared.u32 	%r58, [_ZZ7DotProdPiS_S_E4temp+96];
	add.s32 	%r59, %r58, %r57;
	ld.shared.u32 	%r60, [_ZZ7DotProdPiS_S_E4temp+100];
	add.s32 	%r61, %r60, %r59;
	ld.shared.u32 	%r62, [_ZZ7DotProdPiS_S_E4temp+104];
	add.s32 	%r63, %r62, %r61;
	ld.shared.u32 	%r64, [_ZZ7DotProdPiS_S_E4temp+108];
	add.s32 	%r65, %r64, %r63;
	ld.shared.u32 	%r66, [_ZZ7DotProdPiS_S_E4temp+112];
	add.s32 	%r67, %r66, %r65;
	ld.shared.u32 	%r68, [_ZZ7DotProdPiS_S_E4temp+116];
	add.s32 	%r69, %r68, %r67;
	ld.shared.u32 	%r70, [_ZZ7DotProdPiS_S_E4temp+120];
	add.s32 	%r71, %r70, %r69;
	ld.shared.u32 	%r72, [_ZZ7DotProdPiS_S_E4temp+124];
	add.s32 	%r73, %r72, %r71;
	ld.shared.u32 	%r74, [_ZZ7DotProdPiS_S_E4temp+128];
	add.s32 	%r75, %r74, %r73;
	ld.shared.u32 	%r76, [_ZZ7DotProdPiS_S_E4temp+132];
	add.s32 	%r77, %r76, %r75;
	ld.shared.u32 	%r78, [_ZZ7DotProdPiS_S_E4temp+136];
	add.s32 	%r79, %r78, %r77;
	ld.shared.u32 	%r80, [_ZZ7DotProdPiS_S_E4temp+140];
	add.s32 	%r81, %r80, %r79;
	ld.shared.u32 	%r82, [_ZZ7DotProdPiS_S_E4temp+144];
	add.s32 	%r83, %r82, %r81;
	ld.shared.u32 	%r84, [_ZZ7DotProdPiS_S_E4temp+148];
	add.s32 	%r85, %r84, %r83;
	ld.shared.u32 	%r86, [_ZZ7DotProdPiS_S_E4temp+152];
	add.s32 	%r87, %r86, %r85;
	ld.shared.u32 	%r88, [_ZZ7DotProdPiS_S_E4temp+156];
	add.s32 	%r89, %r88, %r87;
	ld.shared.u32 	%r90, [_ZZ7DotProdPiS_S_E4temp+160];
	add.s32 	%r91, %r90, %r89;
	ld.shared.u32 	%r92, [_ZZ7DotProdPiS_S_E4temp+164];
	add.s32 	%r93, %r92, %r91;
	ld.shared.u32 	%r94, [_ZZ7DotProdPiS_S_E4temp+168];
	add.s32 	%r95, %r94, %r93;
	ld.shared.u32 	%r96, [_ZZ7DotProdPiS_S_E4temp+172];
	add.s32 	%r97, %r96, %r95;
	ld.shared.u32 	%r98, [_ZZ7DotProdPiS_S_E4temp+176];
	add.s32 	%r99, %r98, %r97;
	ld.shared.u32 	%r100, [_ZZ7DotProdPiS_S_E4temp+180];
	add.s32 	%r101, %r100, %r99;
	ld.shared.u32 	%r102, [_ZZ7DotProdPiS_S_E4temp+184];
	add.s32 	%r103, %r102, %r101;
	ld.shared.u32 	%r104, [_ZZ7DotProdPiS_S_E4temp+188];
	add.s32 	%r105, %r104, %r103;
	ld.shared.u32 	%r106, [_ZZ7DotProdPiS_S_E4temp+192];
	add.s32 	%r107, %r106, %r105;
	ld.shared.u32 	%r108, [_ZZ7DotProdPiS_S_E4temp+196];
	add.s32 	%r109, %r108, %r107;
	ld.shared.u32 	%r110, [_ZZ7DotProdPiS_S_E4temp+200];
	add.s32 	%r111, %r110, %r109;
	ld.shared.u32 	%r112, [_ZZ7DotProdPiS_S_E4temp+204];
	add.s32 	%r113, %r112, %r111;
	ld.shared.u32 	%r114, [_ZZ7DotProdPiS_S_E4temp+208];
	add.s32 	%r115, %r114, %r113;
	ld.shared.u32 	%r116, [_ZZ7DotProdPiS_S_E4temp+212];
	add.s32 	%r117, %r116, %r115;
	ld.shared.u32 	%r118, [_ZZ7DotProdPiS_S_E4temp+216];
	add.s32 	%r119, %r118, %r117;
	ld.shared.u32 	%r120, [_ZZ7DotProdPiS_S_E4temp+220];
	add.s32 	%r121, %r120, %r119;
	ld.shared.u32 	%r122, [_ZZ7DotProdPiS_S_E4temp+224];
	add.s32 	%r123, %r122, %r121;
	ld.shared.u32 	%r124, [_ZZ7DotProdPiS_S_E4temp+228];
	add.s32 	%r125, %r124, %r123;
	ld.shared.u32 	%r126, [_ZZ7DotProdPiS_S_E4temp+232];
	add.s32 	%r127, %r126, %r125;
	ld.shared.u32 	%r128, [_ZZ7DotProdPiS_S_E4temp+236];
	add.s32 	%r129, %r128, %r127;
	ld.shared.u32 	%r130, [_ZZ7DotProdPiS_S_E4temp+240];
	add.s32 	%r131, %r130, %r129;
	ld.shared.u32 	%r132, [_ZZ7DotProdPiS_S_E4temp+244];
	add.s32 	%r133, %r132, %r131;
	ld.shared.u32 	%r134, [_ZZ7DotProdPiS_S_E4temp+248];
	add.s32 	%r135, %r134, %r133;
	ld.shared.u32 	%r136, [_ZZ7DotProdPiS_S_E4temp+252];
	add.s32 	%r137, %r136, %r135;
	ld.shared.u32 	%r138, [_ZZ7DotProdPiS_S_E4temp+256];
	add.s32 	%r139, %r138, %r137;
	ld.shared.u32 	%r140, [_ZZ7DotProdPiS_S_E4temp+260];
	add.s32 	%r141, %r140, %r139;
	ld.shared.u32 	%r142, [_ZZ7DotProdPiS_S_E4temp+264];
	add.s32 	%r143, %r142, %r141;
	ld.shared.u32 	%r144, [_ZZ7DotProdPiS_S_E4temp+268];
	add.s32 	%r145, %r144, %r143;
	ld.shared.u32 	%r146, [_ZZ7DotProdPiS_S_E4temp+272];
	add.s32 	%r147, %r146, %r145;
	ld.shared.u32 	%r148, [_ZZ7DotProdPiS_S_E4temp+276];
	add.s32 	%r149, %r148, %r147;
	ld.shared.u32 	%r150, [_ZZ7DotProdPiS_S_E4temp+280];
	add.s32 	%r151, %r150, %r149;
	ld.shared.u32 	%r152, [_ZZ7DotProdPiS_S_E4temp+284];
	add.s32 	%r153, %r152, %r151;
	ld.shared.u32 	%r154, [_ZZ7DotProdPiS_S_E4temp+288];
	add.s32 	%r155, %r154, %r153;
	ld.shared.u32 	%r156, [_ZZ7DotProdPiS_S_E4temp+292];
	add.s32 	%r157, %r156, %r155;
	ld.shared.u32 	%r158, [_ZZ7DotProdPiS_S_E4temp+296];
	add.s32 	%r159, %r158, %r157;
	ld.shared.u32 	%r160, [_ZZ7DotProdPiS_S_E4temp+300];
	add.s32 	%r161, %r160, %r159;
	ld.shared.u32 	%r162, [_ZZ7DotProdPiS_S_E4temp+304];
	add.s32 	%r163, %r162, %r161;
	ld.shared.u32 	%r164, [_ZZ7DotProdPiS_S_E4temp+308];
	add.s32 	%r165, %r164, %r163;
	ld.shared.u32 	%r166, [_ZZ7DotProdPiS_S_E4temp+312];
	add.s32 	%r167, %r166, %r165;
	ld.shared.u32 	%r168, [_ZZ7DotProdPiS_S_E4temp+316];
	add.s32 	%r169, %r168, %r167;
	ld.shared.u32 	%r170, [_ZZ7DotProdPiS_S_E4temp+320];
	add.s32 	%r171, %r170, %r169;
	ld.shared.u32 	%r172, [_ZZ7DotProdPiS_S_E4temp+324];
	add.s32 	%r173, %r172, %r171;
	ld.shared.u32 	%r174, [_ZZ7DotProdPiS_S_E4temp+328];
	add.s32 	%r175, %r174, %r173;
	ld.shared.u32 	%r176, [_ZZ7DotProdPiS_S_E4temp+332];
	add.s32 	%r177, %r176, %r175;
	ld.shared.u32 	%r178, [_ZZ7DotProdPiS_S_E4temp+336];
	add.s32 	%r179, %r178, %r177;
	ld.shared.u32 	%r180, [_ZZ7DotProdPiS_S_E4temp+340];
	add.s32 	%r181, %r180, %r179;
	ld.shared.u32 	%r182, [_ZZ7DotProdPiS_S_E4temp+344];
	add.s32 	%r183, %r182, %r181;
	ld.shared.u32 	%r184, [_ZZ7DotProdPiS_S_E4temp+348];
	add.s32 	%r185, %r184, %r183;
	ld.shared.u32 	%r186, [_ZZ7DotProdPiS_S_E4temp+352];
	add.s32 	%r187, %r186, %r185;
	ld.shared.u32 	%r188, [_ZZ7DotProdPiS_S_E4temp+356];
	add.s32 	%r189, %r188, %r187;
	ld.shared.u32 	%r190, [_ZZ7DotProdPiS_S_E4temp+360];
	add.s32 	%r191, %r190, %r189;
	ld.shared.u32 	%r192, [_ZZ7DotProdPiS_S_E4temp+364];
	add.s32 	%r193, %r192, %r191;
	ld.shared.u32 	%r194, [_ZZ7DotProdPiS_S_E4temp+368];
	add.s32 	%r195, %r194, %r193;
	ld.shared.u32 	%r196, [_ZZ7DotProdPiS_S_E4temp+372];
	add.s32 	%r197, %r196, %r195;
	ld.shared.u32 	%r198, [_ZZ7DotProdPiS_S_E4temp+376];
	add.s32 	%r199, %r198, %r197;
	ld.shared.u32 	%r200, [_ZZ7DotProdPiS_S_E4temp+380];
	add.s32 	%r201, %r200, %r199;
	ld.shared.u32 	%r202, [_ZZ7DotProdPiS_S_E4temp+384];
	add.s32 	%r203, %r202, %r201;
	ld.shared.u32 	%r204, [_ZZ7DotProdPiS_S_E4temp+388];
	add.s32 	%r205, %r204, %r203;
	ld.shared.u32 	%r206, [_ZZ7DotProdPiS_S_E4temp+392];
	add.s32 	%r207, %r206, %r205;
	ld.shared.u32 	%r208, [_ZZ7DotProdPiS_S_E4temp+396];
	add.s32 	%r209, %r208, %r207;
	atom.global.add.u32 	%r210, [%rd9], %r209;
$L__BB0_2:
	ret;

}


// ===== COMPILED SASS (sm_100) =====

	.target	sm_100

	.elftype	@"ET_EXEC"


//--------------------- .note.nv.tkinfo           --------------------------
	.section	.note.nv.tkinfo,"",@"SHT_NOTE"
	.sectionflags	@"SHF_NOTE_NV_TKINFO"
	.tkinfo
        /*0018*/ 	.word	0x00000002
        /*0030*/ 	.string	""
        /*0030*/ 	.string	"ptxas"
        /*0030*/ 	.string	"Cuda compilation tools, release 13.0, V13.0.88"
        /*0030*/ 	.string	"Build cuda_13.0.r13.0/compiler.36424714_0"
        /*0030*/ 	.string	"-arch sm_100 -m 64 "



//--------------------- .note.nv.cuinfo           --------------------------
	.section	.note.nv.cuinfo,"",@"SHT_NOTE"
	.sectionflags	@"SHF_NOTE_NV_CUINFO"
        /*0018*/ 	.short	0x0002
        /*001a*/ 	.short	0x0064
        /*001c*/ 	.short	0x0082
	.zero		2


//--------------------- .nv.info                  --------------------------
	.section	.nv.info,"",@"SHT_CUDA_INFO"
	.align	4


	//----- nvinfo : EIATTR_REGCOUNT
	.align		4
        /*0000*/ 	.byte	0x04, 0x2f
        /*0002*/ 	.short	(.L_1 - .L_0)
	.align		4
.L_0:
        /*0004*/ 	.word	index@(_Z7DotProdPiS_S_)
        /*0008*/ 	.word	0x0000001e


	//----- nvinfo : EIATTR_FRAME_SIZE
	.align		4
.L_1:
        /*000c*/ 	.byte	0x04, 0x11
        /*000e*/ 	.short	(.L_3 - .L_2)
	.align		4
.L_2:
        /*0010*/ 	.word	index@(_Z7DotProdPiS_S_)
        /*0014*/ 	.word	0x00000000


	//----- nvinfo : EIATTR_MIN_STACK_SIZE
	.align		4
.L_3:
        /*0018*/ 	.byte	0x04, 0x12
        /*001a*/ 	.short	(.L_5 - .L_4)
	.align		4
.L_4:
        /*001c*/ 	.word	index@(_Z7DotProdPiS_S_)
        /*0020*/ 	.word	0x00000000
.L_5:


//--------------------- .nv.compat                --------------------------
	.section	.nv.compat,"",@"SHT_CUDA_COMPAT_INFO"
	.align	4
        /*0000*/ 	.byte	0x02, 0x09, 0x00, 0x00, 0x02, 0x02, 0x01, 0x00, 0x02, 0x05, 0x05, 0x00, 0x03, 0x07, 0x01, 0x01
        /*0010*/ 	.byte	0x02, 0x03, 0x00, 0x00, 0x02, 0x06, 0x01, 0x00, 0x04, 0x0b, 0x08, 0x00, 0x09, 0x00, 0x00, 0x00
        /*0020*/ 	.byte	0x00, 0x00, 0x00, 0x00


//--------------------- .nv.info._Z7DotProdPiS_S_ --------------------------
	.section	.nv.info._Z7DotProdPiS_S_,"",@"SHT_CUDA_INFO"
	.sectionflags	@""
	.align	4


	//----- nvinfo : EIATTR_CUDA_API_VERSION
	.align		4
        /*0000*/ 	.byte	0x04, 0x37
        /*0002*/ 	.short	(.L_7 - .L_6)
.L_6:
        /*0004*/ 	.word	0x00000082


	//----- nvinfo : EIATTR_KPARAM_INFO
	.align		4
.L_7:
        /*0008*/ 	.byte	0x04, 0x17
        /*000a*/ 	.short	(.L_9 - .L_8)
.L_8:
        /*000c*/ 	.word	0x00000000
        /*0010*/ 	.short	0x0002
        /*0012*/ 	.short	0x0010
        /*0014*/ 	.byte	0x00, 0xf5, 0x21, 0x00


	//----- nvinfo : EIATTR_KPARAM_INFO
	.align		4
.L_9:
        /*0018*/ 	.byte	0x04, 0x17
        /*001a*/ 	.short	(.L_11 - .L_10)
.L_10:
        /*001c*/ 	.word	0x00000000
        /*0020*/ 	.short	0x0001
        /*0022*/ 	.short	0x0008
        /*0024*/ 	.byte	0x00, 0xf5, 0x21, 0x00


	//----- nvinfo : EIATTR_KPARAM_INFO
	.align		4
.L_11:
        /*0028*/ 	.byte	0x04, 0x17
        /*002a*/ 	.short	(.L_13 - .L_12)
.L_12:
        /*002c*/ 	.word	0x00000000
        /*0030*/ 	.short	0x0000
        /*0032*/ 	.short	0x0000
        /*0034*/ 	.byte	0x00, 0xf5, 0x21, 0x00


	//----- nvinfo : EIATTR_SPARSE_MMA_MASK
	.align		4
.L_13:
        /*0038*/ 	.byte	0x03, 0x50
        /*003a*/ 	.short	0x0000


	//----- nvinfo : EIATTR_MAXREG_COUNT
	.align		4
        /*003c*/ 	.byte	0x03, 0x1b
        /*003e*/ 	.short	0x00ff


	//----- nvinfo : EIATTR_NUM_BARRIERS
	.align		4
        /*0040*/ 	.byte	0x02, 0x4c
        /*0042*/ 	.byte	0x01
	.zero		1


	//----- nvinfo : EIATTR_MERCURY_ISA_VERSION
	.align		4
        /*0044*/ 	.byte	0x03, 0x5f
        /*0046*/ 	.short	0x0101


	//----- nvinfo : EIATTR_VRC_CTA_INIT_COUNT
	.align		4
        /*0048*/ 	.byte	0x02, 0x4a
	.zero		1
	.zero		1


	//----- nvinfo : EIATTR_EXIT_INSTR_OFFSETS
	.align		4
        /*004c*/ 	.byte	0x04, 0x1c
        /*004e*/ 	.short	(.L_15 - .L_14)


	//   ....[0]....
.L_14:
        /*0050*/ 	.word	0x00000140


	//   ....[1]....
        /*0054*/ 	.word	0x00000620


	//----- nvinfo : EIATTR_CBANK_PARAM_SIZE
	.align		4
.L_15:
        /*0058*/ 	.byte	0x03, 0x19
        /*005a*/ 	.short	0x0018


	//----- nvinfo : EIATTR_PARAM_CBANK
	.align		4
        /*005c*/ 	.byte	0x04, 0x0a
        /*005e*/ 	.short	(.L_17 - .L_16)
	.align		4
.L_16:
        /*0060*/ 	.word	index@(.nv.constant0._Z7DotProdPiS_S_)
        /*0064*/ 	.short	0x0380
        /*0066*/ 	.short	0x0018


	//----- nvinfo : EIATTR_SW_WAR
	.align		4
.L_17:
        /*0068*/ 	.byte	0x04, 0x36
        /*006a*/ 	.short	(.L_19 - .L_18)
.L_18:
        /*006c*/ 	.word	0x00000008
.L_19:


//--------------------- .nv.callgraph             --------------------------
	.section	.nv.callgraph,"",@"SHT_CUDA_CALLGRAPH"
	.align	4
	.sectionentsize	8
	.align		4
        /*0000*/ 	.word	0x00000000
	.align		4
        /*0004*/ 	.word	0xffffffff
	.align		4
        /*0008*/ 	.word	0x00000000
	.align		4
        /*000c*/ 	.word	0xfffffffe
	.align		4
        /*0010*/ 	.word	0x00000000
	.align		4
        /*0014*/ 	.word	0xfffffffd
	.align		4
        /*0018*/ 	.word	0x00000000
	.align		4
        /*001c*/ 	.word	0xfffffffc


//--------------------- .text._Z7DotProdPiS_S_    --------------------------
	.section	.text._Z7DotProdPiS_S_,"ax",@progbits
	.align	128
        .global         _Z7DotProdPiS_S_
        .type           _Z7DotProdPiS_S_,@function
        .size           _Z7DotProdPiS_S_,(.L_x_1 - _Z7DotProdPiS_S_)
        .other          _Z7DotProdPiS_S_,@"STO_CUDA_ENTRY STV_DEFAULT"
_Z7DotProdPiS_S_:
.text._Z7DotProdPiS_S_:
[----:B------:R-:W-:Y:S01]  /*0000*/  LDC R1, c[0x0][0x37c] ;  /* 0x0000df00ff017b82 */ /* 0x000fe20000000800 */
[----:B------:R-:W0:Y:S07]  /*0010*/  S2R R0, SR_TID.X ;  /* 0x0000000000007919 */ /* 0x000e2e0000002100 */
[----:B------:R-:W1:Y:S01]  /*0020*/  LDC.64 R2, c[0x0][0x380] ;  /* 0x0000e000ff027b82 */ /* 0x000e620000000a00 */
[----:B------:R-:W0:Y:S01]  /*0030*/  LDCU UR4, c[0x0][0x360] ;  /* 0x00006c00ff0477ac */ /* 0x000e220008000800 */
[----:B------:R-:W0:Y:S01]  /*0040*/  S2R R7, SR_CTAID.X ;  /* 0x0000000000077919 */ /* 0x000e220000002500 */
[----:B------:R-:W2:Y:S05]  /*0050*/  LDCU.64 UR6, c[0x0][0x358] ;  /* 0x00006b00ff0677ac */ /* 0x000eaa0008000a00 */
[----:B------:R-:W3:Y:S01]  /*0060*/  LDC.64 R4, c[0x0][0x388] ;  /* 0x0000e200ff047b82 */ /* 0x000ee20000000a00 */
[----:B0-----:R-:W-:-:S04]  /*0070*/  IMAD R7, R7, UR4, R0 ;  /* 0x0000000407077c24 */ /* 0x001fc8000f8e0200 */
[----:B-1----:R-:W-:-:S04]  /*0080*/  IMAD.WIDE R2, R7, 0x4, R2 ;  /* 0x0000000407027825 */ /* 0x002fc800078e0202 */
[----:B---3--:R-:W-:Y:S02]  /*0090*/  IMAD.WIDE R4, R7, 0x4, R4 ;  /* 0x0000000407047825 */ /* 0x008fe400078e0204 */
[----:B--2---:R-:W2:Y:S04]  /*00a0*/  LDG.E R2, desc[UR6][R2.64] ;  /* 0x0000000602027981 */ /* 0x004ea8000c1e1900 */
[----:B------:R-:W2:Y:S01]  /*00b0*/  LDG.E R5, desc[UR6][R4.64] ;  /* 0x0000000604057981 */ /* 0x000ea2000c1e1900 */
[----:B------:R-:W0:Y:S01]  /*00c0*/  S2UR UR5, SR_CgaCtaId ;  /* 0x00000000000579c3 */ /* 0x000e220000008800 */
[----:B------:R-:W-:Y:S01]  /*00d0*/  UMOV UR4, 0x400 ;  /* 0x0000040000047882 */ /* 0x000fe20000000000 */
[----:B------:R-:W-:Y:S01]  /*00e0*/  ISETP.NE.AND P0, PT, R0, RZ, PT ;  /* 0x000000ff0000720c */ /* 0x000fe20003f05270 */
[----:B0-----:R-:W-:-:S06]  /*00f0*/  ULEA UR4, UR5, UR4, 0x18 ;  /* 0x0000000405047291 */ /* 0x001fcc000f8ec0ff */
[----:B------:R-:W-:Y:S01]  /*0100*/  LEA R7, R0, UR4, 0x2 ;  /* 0x0000000400077c11 */ /* 0x000fe2000f8e10ff */
[----:B--2---:R-:W-:-:S05]  /*0110*/  IMAD R0, R2, R5, RZ ;  /* 0x0000000502007224 */ /* 0x004fca00078e02ff */
[----:B------:R0:W-:Y:S01]  /*0120*/  STS [R7], R0 ;  /* 0x0000000007007388 */ /* 0x0001e20000000800 */
[----:B------:R-:W-:Y:S06]  /*0130*/  BAR.SYNC.DEFER_BLOCKING 0x0 ;  /* 0x0000000000007b1d */ /* 0x000fec0000010000 */
[----:B------:R-:W-:Y:S05]  /*0140*/  @P0 EXIT ;  /* 0x000000000000094d */ /* 0x000fea0003800000 */
[----:B------:R-:W1:Y:S01]  /*0150*/  LDS.128 R16, [UR4] ;  /* 0x00000004ff107984 */ /* 0x000e620008000c00 */
[----:B------:R-:W2:Y:S03]  /*0160*/  LDC.64 R2, c[0x0][0x390] ;  /* 0x0000e400ff027b82 */ /* 0x000ea60000000a00 */
[----:B------:R-:W3:Y:S04]  /*0170*/  LDS.128 R20, [UR4+0x10] ;  /* 0x00001004ff147984 */ /* 0x000ee80008000c00 */
[----:B0-----:R-:W0:Y:S04]  /*0180*/  LDS.128 R4, [UR4+0x20] ;  /* 0x00002004ff047984 */ /* 0x001e280008000c00 */
[----:B------:R-:W4:Y:S04]  /*0190*/  LDS.128 R24, [UR4+0x30] ;  /* 0x00003004ff187984 */ /* 0x000f280008000c00 */
[----:B------:R-:W5:Y:S04]  /*01a0*/  LDS.128 R8, [UR4+0x40] ;  /* 0x00004004ff087984 */ /* 0x000f680008000c00 */
[----:B------:R-:W2:Y:S01]  /*01b0*/  LDS.128 R12, [UR4+0x50] ;  /* 0x00005004ff0c7984 */ /* 0x000ea20008000c00 */
[----:B-1----:R-:W-:-:S04]  /*01c0*/  IADD3 R16, PT, PT, R18, R17, R16 ;  /* 0x0000001112107210 */ /* 0x002fc80007ffe010 */
[----:B---3--:R-:W-:Y:S02]  /*01d0*/  IADD3 R20, PT, PT, R20, R19, R16 ;  /* 0x0000001314147210 */ /* 0x008fe40007ffe010 */
[----:B------:R-:W1:Y:S02]  /*01e0*/  LDS.128 R16, [UR4+0x60] ;  /* 0x00006004ff107984 */ /* 0x000e640008000c00 */
[----:B------:R-:W-:-:S04]  /*01f0*/  IADD3 R20, PT, PT, R22, R21, R20 ;  /* 0x0000001516147210 */ /* 0x000fc80007ffe014 */
[----:B0-----:R-:W-:Y:S02]  /*0200*/  IADD3 R4, PT, PT, R4, R23, R20 ;  /* 0x0000001704047210 */ /* 0x001fe40007ffe014 */
[----:B------:R-:W0:Y:S02]  /*0210*/  LDS.128 R20, [UR4+0x70] ;  /* 0x00007004ff147984 */ /* 0x000e240008000c00 */
[----:B------:R-:W-:-:S04]  /*0220*/  IADD3 R4, PT, PT, R6, R5, R4 ;  /* 0x0000000506047210 */ /* 0x000fc80007ffe004 */
[----:B----4-:R-:W-:Y:S02]  /*0230*/  IADD3 R24, PT, PT, R24, R7, R4 ;  /* 0x0000000718187210 */ /* 0x010fe40007ffe004 */
[----:B------:R-:W3:Y:S02]  /*0240*/  LDS.128 R4, [UR4+0x80] ;  /* 0x00008004ff047984 */ /* 0x000ee40008000c00 */
[----:B------:R-:W-:-:S04]  /*0250*/  IADD3 R24, PT, PT, R26, R25, R24 ;  /* 0x000000191a187210 */ /* 0x000fc80007ffe018 */
[----:B-----5:R-:W-:Y:S02]  /*0260*/  IADD3 R8, PT, PT, R8, R27, R24 ;  /* 0x0000001b08087210 */ /* 0x020fe40007ffe018 */
[----:B------:R-:W4:Y:S02]  /*0270*/  LDS.128 R24, [UR4+0x90] ;  /* 0x00009004ff187984 */ /* 0x000f240008000c00 */
[----:B------:R-:W-:-:S04]  /*0280*/  IADD3 R8, PT, PT, R10, R9, R8 ;  /* 0x000000090a087210 */ /* 0x000fc80007ffe008 */
[----:B--2---:R-:W-:Y:S02]  /*0290*/  IADD3 R12, PT, PT, R12, R11, R8 ;  /* 0x0000000b0c0c7210 */ /* 0x004fe40007ffe008 */
[----:B------:R-:W2:Y:S02]  /*02a0*/  LDS.128 R8, [UR4+0xa0] ;  /* 0x0000a004ff087984 */ /* 0x000ea40008000c00 */
[----:B------:R-:W-:-:S04]  /*02b0*/  IADD3 R12, PT, PT, R14, R13, R12 ;  /* 0x0000000d0e0c7210 */ /* 0x000fc80007ffe00c */
[----:B-1----:R-:W-:Y:S02]  /*02c0*/  IADD3 R16, PT, PT, R16, R15, R12 ;  /* 0x0000000f10107210 */ /* 0x002fe40007ffe00c */
[----:B------:R-:W1:Y:S02]  /*02d0*/  LDS.128 R12, [UR4+0xb0] ;  /* 0x0000b004ff0c7984 */ /* 0x000e640008000c00 */
[----:B------:R-:W-:-:S04]  /*02e0*/  IADD3 R16, PT, PT, R18, R17, R16 ;  /* 0x0000001112107210 */ /* 0x000fc80007ffe010 */
[----:B0-----:R-:W-:Y:S02]  /*02f0*/  IADD3 R20, PT, PT, R20, R19, R16 ;  /* 0x0000001314147210 */ /* 0x001fe40007ffe010 */
[----:B------:R-:W0:Y:S02]  /*0300*/  LDS.128 R16, [UR4+0xc0] ;  /* 0x0000c004ff107984 */ /* 0x000e240008000c00 */
[----:B------:R-:W-:-:S04]  /*0310*/  IADD3 R20, PT, PT, R22, R21, R20 ;  /* 0x0000001516147210 */ /* 0x000fc80007ffe014 */
[----:B---3--:R-:W-:Y:S02]  /*0320*/  IADD3 R4, PT, PT, R4, R23, R20 ;  /* 0x0000001704047210 */ /* 0x008fe40007ffe014 */
[----:B------:R-:W3:Y:S02]  /*0330*/  LDS.128 R20, [UR4+0xd0] ;  /* 0x0000d004ff147984 */ /* 0x000ee40008000c00 */
[----:B------:R-:W-:-:S04]  /*0340*/  IADD3 R4, PT, PT, R6, R5, R4 ;  /* 0x0000000506047210 */ /* 0x000fc80007ffe004 */
[----:B----4-:R-:W-:Y:S02]  /*0350*/  IADD3 R24, PT, PT, R24, R7, R4 ;  /* 0x0000000718187210 */ /* 0x010fe40007ffe004 */
        /* <DEDUP_REMOVED lines=32> */
[----:B--2---:R-:W-:-:S04]  /*0560*/  IADD3 R4, PT, PT, R4, R23, R20 ;  /* 0x0000001704047210 */ /* 0x004fc80007ffe014 */
[----:B------:R-:W-:-:S04]  /*0570*/  IADD3 R4, PT, PT, R6, R5, R4 ;  /* 0x0000000506047210 */ /* 0x000fc80007ffe004 */
[----:B-1----:R-:W-:-:S04]  /*0580*/  IADD3 R4, PT, PT, R24, R7, R4 ;  /* 0x0000000718047210 */ /* 0x002fc80007ffe004 */
[----:B------:R-:W-:-:S04]  /*0590*/  IADD3 R4, PT, PT, R26, R25, R4 ;  /* 0x000000191a047210 */ /* 0x000fc80007ffe004 */
[----:B0-----:R-:W-:-:S04]  /*05a0*/  IADD3 R4, PT, PT, R8, R27, R4 ;  /* 0x0000001b08047210 */ /* 0x001fc80007ffe004 */
[----:B------:R-:W-:-:S04]  /*05b0*/  IADD3 R4, PT, PT, R10, R9, R4 ;  /* 0x000000090a047210 */ /* 0x000fc80007ffe004 */
[----:B---3--:R-:W-:-:S04]  /*05c0*/  IADD3 R4, PT, PT, R12, R11, R4 ;  /* 0x0000000b0c047210 */ /* 0x008fc80007ffe004 */
[----:B------:R-:W-:-:S04]  /*05d0*/  IADD3 R4, PT, PT, R14, R13, R4 ;  /* 0x0000000d0e047210 */ /* 0x000fc80007ffe004 */
[----:B----4-:R-:W-:-:S04]  /*05e0*/  IADD3 R4, PT, PT, R16, R15, R4 ;  /* 0x0000000f10047210 */ /* 0x010fc80007ffe004 */
[----:B------:R-:W-:-:S05]  /*05f0*/  IADD3 R4, PT, PT, R18, R17, R4 ;  /* 0x0000001112047210 */ /* 0x000fca0007ffe004 */
[----:B------:R-:W-:-:S05]  /*0600*/  IMAD.IADD R19, R4, 0x1, R19 ;  /* 0x0000000104137824 */ /* 0x000fca00078e0213 */
[----:B------:R-:W-:Y:S01]  /*0610*/  REDG.E.ADD.STRONG.GPU desc[UR6][R2.64], R19 ;  /* 0x000000130200798e */ /* 0x000fe2000c12e106 */
[----:B------:R-:W-:Y:S05]  /*0620*/  EXIT ;  /* 0x000000000000794d */ /* 0x000fea0003800000 */
.L_x_0:
[----:B------:R-:W-:-:S00]  /*0630*/  BRA `(.L_x_0) ;  /* 0xfffffffc00fc7947 */ /* 0x000fc0000383ffff */
[----:B------:R-:W-:-:S00]  /*0640*/  NOP ;  /* 0x0000000000007918 */ /* 0x000fc00000000000 */
        /* <DEDUP_REMOVED lines=11> */
.L_x_1:


//--------------------- .nv.shared._Z7DotProdPiS_S_ --------------------------
	.section	.nv.shared._Z7DotProdPiS_S_,"aw",@nobits
	.sectionflags	@""
	.align	4
.nv.shared._Z7DotProdPiS_S_:
	.zero		1424


//--------------------- .nv.shared.reserved.0     --------------------------
	.section	.nv.shared.reserved.0,"aw",@nobits
	.weak		__nv_reservedSMEM_offset_0_alias
	.size		__nv_reservedSMEM_offset_0_alias, 0, 64
	.other		__nv_reservedSMEM_offset_0_alias,@"STO_CUDA_RESERVED_SHARED STV_DEFAULT"
__nv_reservedSMEM_offset_0_alias:
	.zero		0
	.zero		64


//--------------------- .nv.constant0._Z7DotProdPiS_S_ --------------------------
	.section	.nv.constant0._Z7DotProdPiS_S_,"a",@progbits
	.sectionflags	@""
	.align	4
.nv.constant0._Z7DotProdPiS_S_:
	.zero		920


//--------------------- SYMBOLS --------------------------

	.type		.nv.reservedSmem.offset0,@object
	.size		.nv.reservedSmem.offset0,0x4
	.type		.nv.reservedSmem.cap,@object
	.size		.nv.reservedSmem.cap,0x4
